//
// Generated by NVIDIA NVVM Compiler
//
// Compiler Build ID: CL-36424714
// Cuda compilation tools, release 13.0, V13.0.88
// Based on NVVM 20.0.0
//

.version 9.0
.target sm_100
.address_size 64

	// .globl	_Z9sumKernelPKfPfi

.visible .entry _Z9sumKernelPKfPfi(
	.param .u64 .ptr .align 1 _Z9sumKernelPKfPfi_param_0,
	.param .u64 .ptr .align 1 _Z9sumKernelPKfPfi_param_1,
	.param .u32 _Z9sumKernelPKfPfi_param_2
)
{
	.reg .pred 	%p<2>;
	.reg .b32 	%r<6>;
	.reg .b32 	%f<2>;
	.reg .b64 	%rd<8>;

	ld.param.u64 	%rd1, [_Z9sumKernelPKfPfi_param_0];
	ld.param.u64 	%rd2, [_Z9sumKernelPKfPfi_param_1];
	ld.param.u32 	%r2, [_Z9sumKernelPKfPfi_param_2];
	mov.u32 	%r3, %ctaid.x;
	mov.u32 	%r4, %ntid.x;
	mov.u32 	%r5, %tid.x;
	mad.lo.s32 	%r1, %r3, %r4, %r5;
	setp.ge.s32 	%p1, %r1, %r2;
	@%p1 bra 	$L__BB0_2;
	cvta.to.global.u64 	%rd3, %rd1;
	cvta.to.global.u64 	%rd4, %rd2;
	mul.wide.s32 	%rd5, %r1, 4;
	add.s64 	%rd6, %rd3, %rd5;
	ld.global.f32 	%f1, [%rd6];
	add.s64 	%rd7, %rd4, %rd5;
	st.global.f32 	[%rd7], %f1;
$L__BB0_2:
	ret;

}


// ===== COMPILED SASS (sm_100) =====

	.target	sm_100

	.elftype	@"ET_EXEC"


//--------------------- .note.nv.tkinfo           --------------------------
	.section	.note.nv.tkinfo,"",@"SHT_NOTE"
	.sectionflags	@"SHF_NOTE_NV_TKINFO"
	.tkinfo
        /*0018*/ 	.word	0x00000002
        /*0030*/ 	.string	""
        /*0030*/ 	.string	"ptxas"
        /*0030*/ 	.string	"Cuda compilation tools, release 13.0, V13.0.88"
        /*0030*/ 	.string	"Build cuda_13.0.r13.0/compiler.36424714_0"
        /*0030*/ 	.string	"-arch sm_100 -m 64 "



//--------------------- .note.nv.cuinfo           --------------------------
	.section	.note.nv.cuinfo,"",@"SHT_NOTE"
	.sectionflags	@"SHF_NOTE_NV_CUINFO"
        /*0018*/ 	.short	0x0002
        /*001a*/ 	.short	0x0064
        /*001c*/ 	.short	0x0082
	.zero		2


//--------------------- .nv.info                  --------------------------
	.section	.nv.info,"",@"SHT_CUDA_INFO"
	.align	4


	//----- nvinfo : EIATTR_REGCOUNT
	.align		4
        /*0000*/ 	.byte	0x04, 0x2f
        /*0002*/ 	.short	(.L_1 - .L_0)
	.align		4
.L_0:
        /*0004*/ 	.word	index@(_Z9sumKernelPKfPfi)
        /*0008*/ 	.word	0x0000000a


	//----- nvinfo : EIATTR_FRAME_SIZE
	.align		4
.L_1:
        /*000c*/ 	.byte	0x04, 0x11
        /*000e*/ 	.short	(.L_3 - .L_2)
	.align		4
.L_2:
        /*0010*/ 	.word	index@(_Z9sumKernelPKfPfi)
        /*0014*/ 	.word	0x00000000


	//----- nvinfo : EIATTR_MIN_STACK_SIZE
	.align		4
.L_3:
        /*0018*/ 	.byte	0x04, 0x12
        /*001a*/ 	.short	(.L_5 - .L_4)
	.align		4
.L_4:
        /*001c*/ 	.word	index@(_Z9sumKernelPKfPfi)
        /*0020*/ 	.word	0x00000000
.L_5:


//--------------------- .nv.compat                --------------------------
	.section	.nv.compat,"",@"SHT_CUDA_COMPAT_INFO"
	.align	4
        /*0000*/ 	.byte	0x02, 0x09, 0x00, 0x00, 0x02, 0x02, 0x01, 0x00, 0x02, 0x05, 0x05, 0x00, 0x03, 0x07, 0x01, 0x01
        /*0010*/ 	.byte	0x02, 0x03, 0x00, 0x00, 0x02, 0x06, 0x01, 0x00, 0x04, 0x0b, 0x08, 0x00, 0x09, 0x00, 0x00, 0x00
        /*0020*/ 	.byte	0x00, 0x00, 0x00, 0x00


//--------------------- .nv.info._Z9sumKernelPKfPfi --------------------------
	.section	.nv.info._Z9sumKernelPKfPfi,"",@"SHT_CUDA_INFO"
	.sectionflags	@""
	.align	4


	//----- nvinfo : EIATTR_CUDA_API_VERSION
	.align		4
        /*0000*/ 	.byte	0x04, 0x37
        /*0002*/ 	.short	(.L_7 - .L_6)
.L_6:
        /*0004*/ 	.word	0x00000082


	//----- nvinfo : EIATTR_KPARAM_INFO
	.align		4
.L_7:
        /*0008*/ 	.byte	0x04, 0x17
        /*000a*/ 	.short	(.L_9 - .L_8)
.L_8:
        /*000c*/ 	.word	0x00000000
        /*0010*/ 	.short	0x0002
        /*0012*/ 	.short	0x0010
        /*0014*/ 	.byte	0x00, 0xf0, 0x11, 0x00


	//----- nvinfo : EIATTR_KPARAM_INFO
	.align		4
.L_9:
        /*0018*/ 	.byte	0x04, 0x17
        /*001a*/ 	.short	(.L_11 - .L_10)
.L_10:
        /*001c*/ 	.word	0x00000000
        /*0020*/ 	.short	0x0001
        /*0022*/ 	.short	0x0008
        /*0024*/ 	.byte	0x00, 0xf5, 0x21, 0x00


	//----- nvinfo : EIATTR_KPARAM_INFO
	.align		4
.L_11:
        /*0028*/ 	.byte	0x04, 0x17
        /*002a*/ 	.short	(.L_13 - .L_12)
.L_12:
        /*002c*/ 	.word	0x00000000
        /*0030*/ 	.short	0x0000
        /*0032*/ 	.short	0x0000
        /*0034*/ 	.byte	0x00, 0xf5, 0x21, 0x00


	//----- nvinfo : EIATTR_SPARSE_MMA_MASK
	.align		4
.L_13:
        /*0038*/ 	.byte	0x03, 0x50
        /*003a*/ 	.short	0x0000


	//----- nvinfo : EIATTR_MAXREG_COUNT
	.align		4
        /*003c*/ 	.byte	0x03, 0x1b
        /*003e*/ 	.short	0x00ff


	//----- nvinfo : EIATTR_MERCURY_ISA_VERSION
	.align		4
        /*0040*/ 	.byte	0x03, 0x5f
        /*0042*/ 	.short	0x0101


	//----- nvinfo : EIATTR_VRC_CTA_INIT_COUNT
	.align		4
        /*0044*/ 	.byte	0x02, 0x4a
	.zero		1
	.zero		1


	//----- nvinfo : EIATTR_EXIT_INSTR_OFFSETS
	.align		4
        /*0048*/ 	.byte	0x04, 0x1c
        /*004a*/ 	.short	(.L_15 - .L_14)


	//   ....[0]....
.L_14:
        /*004c*/ 	.word	0x00000070


	//   ....[1]....
        /*0050*/ 	.word	0x000000f0


	//----- nvinfo : EIATTR_CBANK_PARAM_SIZE
	.align		4
.L_15:
        /*0054*/ 	.byte	0x03, 0x19
        /*0056*/ 	.short	0x0014


	//----- nvinfo : EIATTR_PARAM_CBANK
	.align		4
        /*0058*/ 	.byte	0x04, 0x0a
        /*005a*/ 	.short	(.L_17 - .L_16)
	.align		4
.L_16:
        /*005c*/ 	.word	index@(.nv.constant0._Z9sumKernelPKfPfi)
        /*0060*/ 	.short	0x0380
        /*0062*/ 	.short	0x0014


	//----- nvinfo : EIATTR_SW_WAR
	.align		4
.L_17:
        /*0064*/ 	.byte	0x04, 0x36
        /*0066*/ 	.short	(.L_19 - .L_18)
.L_18:
        /*0068*/ 	.word	0x00000008
.L_19:


//--------------------- .nv.callgraph             --------------------------
	.section	.nv.callgraph,"",@"SHT_CUDA_CALLGRAPH"
	.align	4
	.sectionentsize	8
	.align		4
        /*0000*/ 	.word	0x00000000
	.align		4
        /*0004*/ 	.word	0xffffffff
	.align		4
        /*0008*/ 	.word	0x00000000
	.align		4
        /*000c*/ 	.word	0xfffffffe
	.align		4
        /*0010*/ 	.word	0x00000000
	.align		4
        /*0014*/ 	.word	0xfffffffd
	.align		4
        /*0018*/ 	.word	0x00000000
	.align		4
        /*001c*/ 	.word	0xfffffffc


//--------------------- .text._Z9sumKernelPKfPfi  --------------------------
	.section	.text._Z9sumKernelPKfPfi,"ax",@progbits
	.align	128
        .global         _Z9sumKernelPKfPfi
        .type           _Z9sumKernelPKfPfi,@function
        .size           _Z9sumKernelPKfPfi,(.L_x_1 - _Z9sumKernelPKfPfi)
        .other          _Z9sumKernelPKfPfi,@"STO_CUDA_ENTRY STV_DEFAULT"
_Z9sumKernelPKfPfi:
.text._Z9sumKernelPKfPfi:
[----:B------:R-:W-:Y:S01]  /*0000*/  LDC R1, c[0x0][0x37c] ;  /* 0x0000df00ff017b82 */ /* 0x000fe20000000800 */
[----:B------:R-:W0:Y:S07]  /*0010*/  S2R R0, SR_TID.X ;  /* 0x0000000000007919 */ /* 0x000e2e0000002100 */
[----:B------:R-:W0:Y:S01]  /*0020*/  S2UR UR4, SR_CTAID.X ;  /* 0x00000000000479c3 */ /* 0x000e220000002500 */
[----:B------:R-:W1:Y:S07]  /*0030*/  LDCU UR5, c[0x0][0x390] ;  /* 0x00007200ff0577ac */ /* 0x000e6e0008000800 */
[----:B------:R-:W0:Y:S02]  /*0040*/  LDC R7, c[0x0][0x360] ;  /* 0x0000d800ff077b82 */ /* 0x000e240000000800 */
[----:B0-----:R-:W-:-:S05]  /*0050*/  IMAD R7, R7, UR4, R0 ;  /* 0x0000000407077c24 */ /* 0x001fca000f8e0200 */
[----:B-1----:R-:W-:-:S13]  /*0060*/  ISETP.GE.AND P0, PT, R7, UR5, PT ;  /* 0x0000000507007c0c */ /* 0x002fda000bf06270 */
[----:B------:R-:W-:Y:S05]  /*0070*/  @P0 EXIT ;  /* 0x000000000000094d */ /* 0x000fea0003800000 */
[----:B------:R-:W0:Y:S01]  /*0080*/  LDC.64 R2, c[0x0][0x380] ;  /* 0x0000e000ff027b82 */ /* 0x000e220000000a00 */
[----:B------:R-:W1:Y:S07]  /*0090*/  LDCU.64 UR4, c[0x0][0x358] ;  /* 0x00006b00ff0477ac */ /* 0x000e6e0008000a00 */
[----:B------:R-:W2:Y:S01]  /*00a0*/  LDC.64 R4, c[0x0][0x388] ;  /* 0x0000e200ff047b82 */ /* 0x000ea20000000a00 */
[----:B0-----:R-:W-:-:S06]  /*00b0*/  IMAD.WIDE R2, R7, 0x4, R2 ;  /* 0x0000000407027825 */ /* 0x001fcc00078e0202 */
[----:B-1----:R-:W3:Y:S01]  /*00c0*/  LDG.E R3, desc[UR4][R2.64] ;  /* 0x0000000402037981 */ /* 0x002ee2000c1e1900 */
[----:B--2---:R-:W-:-:S05]  /*00d0*/  IMAD.WIDE R4, R7, 0x4, R4 ;  /* 0x0000000407047825 */ /* 0x004fca00078e0204 */
[----:B---3--:R-:W-:Y:S01]  /*00e0*/  STG.E desc[UR4][R4.64], R3 ;  /* 0x0000000304007986 */ /* 0x008fe2000c101904 */
[----:B------:R-:W-:Y:S05]  /*00f0*/  EXIT ;  /* 0x000000000000794d */ /* 0x000fea0003800000 */
.L_x_0:
[----:B------:R-:W-:-:S00]  /*0100*/  BRA `(.L_x_0) ;  /* 0xfffffffc00fc7947 */ /* 0x000fc0000383ffff */
[----:B------:R-:W-:-:S00]  /*0110*/  NOP ;  /* 0x0000000000007918 */ /* 0x000fc00000000000 */
        /* <DEDUP_REMOVED lines=14> */
.L_x_1:


//--------------------- .nv.shared.reserved.0     --------------------------
	.section	.nv.shared.reserved.0,"aw",@nobits
	.weak		__nv_reservedSMEM_offset_0_alias
	.size		__nv_reservedSMEM_offset_0_alias, 0, 64
	.other		__nv_reservedSMEM_offset_0_alias,@"STO_CUDA_RESERVED_SHARED STV_DEFAULT"
__nv_reservedSMEM_offset_0_alias:
	.zero		0
	.zero		64


//--------------------- .nv.constant0._Z9sumKernelPKfPfi --------------------------
	.section	.nv.constant0._Z9sumKernelPKfPfi,"a",@progbits
	.sectionflags	@""
	.align	4
.nv.constant0._Z9sumKernelPKfPfi:
	.zero		916


//--------------------- SYMBOLS --------------------------

	.type		.nv.reservedSmem.offset0,@object
	.size		.nv.reservedSmem.offset0,0x4
